//
// Generated by NVIDIA NVVM Compiler
//
// Compiler Build ID: CL-36424714
// Cuda compilation tools, release 13.0, V13.0.88
// Based on NVVM 20.0.0
//

.version 9.0
.target sm_100
.address_size 64

	// .globl	_Z9factorialv
.extern .func  (.param .b32 func_retval0) vprintf
(
	.param .b64 vprintf_param_0,
	.param .b64 vprintf_param_1
)
;
.global .align 1 .b8 $str[8] = {37, 100, 33, 61, 37, 100, 10};

.visible .entry _Z9factorialv()
{
	.local .align 8 .b8 	__local_depot0[8];
	.reg .b64 	%SP;
	.reg .b64 	%SPL;
	.reg .pred 	%p<6>;
	.reg .b16 	%rs<4>;
	.reg .b32 	%r<45>;
	.reg .b64 	%rd<5>;

	mov.u64 	%SPL, __local_depot0;
	cvta.local.u64 	%SP, %SPL;
	mov.u32 	%r1, %tid.x;
	setp.gt.u32 	%p1, %r1, 7;
	@%p1 bra 	$L__BB0_9;
	add.s32 	%r2, %r1, 1;
	and.b32  	%r3, %r2, 3;
	setp.lt.u32 	%p2, %r1, 3;
	mov.b32 	%r42, 1;
	mov.u32 	%r44, %r42;
	@%p2 bra 	$L__BB0_5;
	cvt.u16.u32 	%rs1, %r2;
	shr.u16 	%rs2, %rs1, 2;
	and.b16  	%rs3, %rs2, 3;
	mul.wide.u16 	%r27, %rs3, 4;
	neg.s32 	%r35, %r27;
	mov.b32 	%r44, 1;
	mov.b32 	%r36, 2;
$L__BB0_3:
	add.s32 	%r28, %r36, -1;
	mul.lo.s32 	%r29, %r28, %r44;
	add.s32 	%r30, %r36, 2;
	mul.lo.s32 	%r31, %r36, %r29;
	mad.lo.s32 	%r32, %r31, %r36, %r31;
	mul.lo.s32 	%r44, %r30, %r32;
	add.s32 	%r36, %r36, 4;
	add.s32 	%r35, %r35, 4;
	setp.ne.s32 	%p3, %r35, 0;
	@%p3 bra 	$L__BB0_3;
	add.s32 	%r42, %r36, -1;
$L__BB0_5:
	setp.eq.s32 	%p4, %r3, 0;
	@%p4 bra 	$L__BB0_8;
	neg.s32 	%r41, %r3;
$L__BB0_7:
	.pragma "nounroll";
	mul.lo.s32 	%r44, %r42, %r44;
	add.s32 	%r42, %r42, 1;
	add.s32 	%r41, %r41, 1;
	setp.ne.s32 	%p5, %r41, 0;
	@%p5 bra 	$L__BB0_7;
$L__BB0_8:
	add.u64 	%rd1, %SP, 0;
	add.u64 	%rd2, %SPL, 0;
	st.local.v2.u32 	[%rd2], {%r2, %r44};
	mov.u64 	%rd3, $str;
	cvta.global.u64 	%rd4, %rd3;
	{ // callseq 0, 0
	.param .b64 param0;
	st.param.b64 	[param0], %rd4;
	.param .b64 param1;
	st.param.b64 	[param1], %rd1;
	.param .b32 retval0;
	call.uni (retval0), 
	vprintf, 
	(
	param0, 
	param1
	);
	ld.param.b32 	%r33, [retval0];
	} // callseq 0
$L__BB0_9:
	ret;

}


// ===== COMPILED SASS (sm_100) =====

	.target	sm_100

	.elftype	@"ET_EXEC"


//--------------------- .note.nv.tkinfo           --------------------------
	.section	.note.nv.tkinfo,"",@"SHT_NOTE"
	.sectionflags	@"SHF_NOTE_NV_TKINFO"
	.tkinfo
        /*0018*/ 	.word	0x00000002
        /*0030*/ 	.string	""
        /*0030*/ 	.string	"ptxas"
        /*0030*/ 	.string	"Cuda compilation tools, release 13.0, V13.0.88"
        /*0030*/ 	.string	"Build cuda_13.0.r13.0/compiler.36424714_0"
        /*0030*/ 	.string	"-arch sm_100 -m 64 "



//--------------------- .note.nv.cuinfo           --------------------------
	.section	.note.nv.cuinfo,"",@"SHT_NOTE"
	.sectionflags	@"SHF_NOTE_NV_CUINFO"
        /*0018*/ 	.short	0x0002
        /*001a*/ 	.short	0x0064
        /*001c*/ 	.short	0x0082
	.zero		2


//--------------------- .nv.info                  --------------------------
	.section	.nv.info,"",@"SHT_CUDA_INFO"
	.align	4


	//----- nvinfo : EIATTR_REGCOUNT
	.align		4
        /*0000*/ 	.byte	0x04, 0x2f
        /*0002*/ 	.short	(.L_2 - .L_1)
	.align		4
.L_1:
        /*0004*/ 	.word	index@(_Z9factorialv)
        /*0008*/ 	.word	0x00000018


	//----- nvinfo : EIATTR_FRAME_SIZE
	.align		4
.L_2:
        /*000c*/ 	.byte	0x04, 0x11
        /*000e*/ 	.short	(.L_4 - .L_3)
	.align		4
.L_3:
        /*0010*/ 	.word	index@(_Z9factorialv)
        /*0014*/ 	.word	0x00000008


	//----- nvinfo : EIATTR_MIN_STACK_SIZE
	.align		4
.L_4:
        /*0018*/ 	.byte	0x04, 0x12
        /*001a*/ 	.short	(.L_6 - .L_5)
	.align		4
.L_5:
        /*001c*/ 	.word	index@(_Z9factorialv)
        /*0020*/ 	.word	0x00000008
.L_6:


//--------------------- .nv.compat                --------------------------
	.section	.nv.compat,"",@"SHT_CUDA_COMPAT_INFO"
	.align	4
        /*0000*/ 	.byte	0x02, 0x09, 0x00, 0x00, 0x02, 0x02, 0x01, 0x00, 0x02, 0x05, 0x05, 0x00, 0x03, 0x07, 0x01, 0x01
        /*0010*/ 	.byte	0x02, 0x03, 0x00, 0x00, 0x02, 0x06, 0x01, 0x00, 0x04, 0x0b, 0x08, 0x00, 0x09, 0x00, 0x00, 0x00
        /*0020*/ 	.byte	0x00, 0x00, 0x00, 0x00


//--------------------- .nv.info._Z9factorialv    --------------------------
	.section	.nv.info._Z9factorialv,"",@"SHT_CUDA_INFO"
	.sectionflags	@""
	.align	4


	//----- nvinfo : EIATTR_CUDA_API_VERSION
	.align		4
        /*0000*/ 	.byte	0x04, 0x37
        /*0002*/ 	.short	(.L_8 - .L_7)
.L_7:
        /*0004*/ 	.word	0x00000082


	//----- nvinfo : EIATTR_SPARSE_MMA_MASK
	.align		4
.L_8:
        /*0008*/ 	.byte	0x03, 0x50
        /*000a*/ 	.short	0x0000


	//----- nvinfo : EIATTR_MAXREG_COUNT
	.align		4
        /*000c*/ 	.byte	0x03, 0x1b
        /*000e*/ 	.short	0x00ff


	//----- nvinfo : EIATTR_EXTERNS
	.align		4
        /*0010*/ 	.byte	0x04, 0x0f
        /*0012*/ 	.short	(.L_10 - .L_9)


	//   ....[0]....
	.align		4
.L_9:
        /*0014*/ 	.word	index@(vprintf)


	//----- nvinfo : EIATTR_MERCURY_ISA_VERSION
	.align		4
.L_10:
        /*0018*/ 	.byte	0x03, 0x5f
        /*001a*/ 	.short	0x0101


	//----- nvinfo : EIATTR_VRC_CTA_INIT_COUNT
	.align		4
        /*001c*/ 	.byte	0x02, 0x4a
	.zero		1
	.zero		1


	//----- nvinfo : EIATTR_SYSCALL_OFFSETS
	.align		4
        /*0020*/ 	.byte	0x04, 0x46
        /*0022*/ 	.short	(.L_12 - .L_11)


	//   ....[0]....
.L_11:
        /*0024*/ 	.word	0x00000750


	//----- nvinfo : EIATTR_EXIT_INSTR_OFFSETS
	.align		4
.L_12:
        /*0028*/ 	.byte	0x04, 0x1c
        /*002a*/ 	.short	(.L_14 - .L_13)


	//   ....[0]....
.L_13:
        /*002c*/ 	.word	0x00000080


	//   ....[1]....
        /*0030*/ 	.word	0x00000760


	//----- nvinfo : EIATTR_CRS_STACK_SIZE
	.align		4
.L_14:
        /*0034*/ 	.byte	0x04, 0x1e
        /*0036*/ 	.short	(.L_16 - .L_15)
.L_15:
        /*0038*/ 	.word	0x00000000


	//----- nvinfo : EIATTR_SW_WAR
	.align		4
.L_16:
        /*003c*/ 	.byte	0x04, 0x36
        /*003e*/ 	.short	(.L_18 - .L_17)
.L_17:
        /*0040*/ 	.word	0x00000008
.L_18:


//--------------------- .nv.callgraph             --------------------------
	.section	.nv.callgraph,"",@"SHT_CUDA_CALLGRAPH"
	.align	4
	.sectionentsize	8
	.align		4
        /*0000*/ 	.word	0x00000000
	.align		4
        /*0004*/ 	.word	0xffffffff
	.align		4
        /*0008*/ 	.word	index@(_Z9factorialv)
	.align		4
        /*000c*/ 	.word	index@(vprintf)
	.align		4
        /*0010*/ 	.word	0x00000000
	.align		4
        /*0014*/ 	.word	0xfffffffe
	.align		4
        /*0018*/ 	.word	0x00000000
	.align		4
        /*001c*/ 	.word	0xfffffffd
	.align		4
        /*0020*/ 	.word	0x00000000
	.align		4
        /*0024*/ 	.word	0xfffffffc


//--------------------- .nv.constant4             --------------------------
	.section	.nv.constant4,"a",@progbits
	.align	8
	.align		8
.nv.constant4:
        /*0000*/ 	.dword	vprintf
	.align		8
        /*0008*/ 	.dword	$str


//--------------------- .text._Z9factorialv       --------------------------
	.section	.text._Z9factorialv,"ax",@progbits
	.align	128
        .global         _Z9factorialv
        .type           _Z9factorialv,@function
        .size           _Z9factorialv,(.L_x_15 - _Z9factorialv)
        .other          _Z9factorialv,@"STO_CUDA_ENTRY STV_DEFAULT"
_Z9factorialv:
.text._Z9factorialv:
[----:B------:R-:W0:Y:S01]  /*0000*/  LDC R1, c[0x0][0x37c] ;  /* 0x0000df00ff017b82 */ /* 0x000e220000000800 */
[----:B------:R-:W1:Y:S01]  /*0010*/  S2R R2, SR_TID.X ;  /* 0x0000000000027919 */ /* 0x000e620000002100 */
[----:B------:R-:W2:Y:S01]  /*0020*/  LDCU UR4, c[0x0][0x2f8] ;  /* 0x00005f00ff0477ac */ /* 0x000ea20008000800 */
[----:B0-----:R-:W-:Y:S01]  /*0030*/  IADD3 R1, PT, PT, R1, -0x8, RZ ;  /* 0xfffffff801017810 */ /* 0x001fe20007ffe0ff */
[----:B------:R-:W0:Y:S03]  /*0040*/  LDCU UR5, c[0x0][0x2fc] ;  /* 0x00005f80ff0577ac */ /* 0x000e260008000800 */
[----:B--2---:R-:W-:-:S05]  /*0050*/  IADD3 R6, P1, PT, R1, UR4, RZ ;  /* 0x0000000401067c10 */ /* 0x004fca000ff3e0ff */
[----:B0-----:R-:W-:Y:S01]  /*0060*/  IMAD.X R7, RZ, RZ, UR5, P1 ;  /* 0x00000005ff077e24 */ /* 0x001fe200088e06ff */
[----:B-1----:R-:W-:-:S13]  /*0070*/  ISETP.GT.U32.AND P0, PT, R2, 0x7, PT ;  /* 0x000000070200780c */ /* 0x002fda0003f04070 */
[----:B------:R-:W-:Y:S05]  /*0080*/  @P0 EXIT ;  /* 0x000000000000094d */ /* 0x000fea0003800000 */
[C---:B------:R-:W-:Y:S01]  /*0090*/  ISETP.GE.U32.AND P0, PT, R2.reuse, 0x3, PT ;  /* 0x000000030200780c */ /* 0x040fe20003f06070 */
[----:B------:R-:W-:Y:S01]  /*00a0*/  BSSY.RECONVERGENT B1, `(.L_x_0) ;  /* 0x0000059000017945 */ /* 0x000fe20003800200 */
[----:B------:R-:W-:Y:S01]  /*00b0*/  IADD3 R2, PT, PT, R2, 0x1, RZ ;  /* 0x0000000102027810 */ /* 0x000fe20007ffe0ff */
[----:B------:R-:W-:Y:S02]  /*00c0*/  HFMA2 R3, -RZ, RZ, 0, 5.9604644775390625e-08 ;  /* 0x00000001ff037431 */ /* 0x000fe400000001ff */
[----:B------:R-:W-:Y:S01]  /*00d0*/  IMAD.MOV.U32 R8, RZ, RZ, 0x1 ;  /* 0x00000001ff087424 */ /* 0x000fe200078e00ff */
[----:B------:R-:W-:-:S07]  /*00e0*/  LOP3.LUT R4, R2, 0x3, RZ, 0xc0, !PT ;  /* 0x0000000302047812 */ /* 0x000fce00078ec0ff */
[----:B------:R-:W-:Y:S05]  /*00f0*/  @!P0 BRA `(.L_x_1) ;  /* 0x00000004004c8947 */ /* 0x000fea0003800000 */
[----:B------:R-:W-:Y:S01]  /*0100*/  LOP3.LUT R0, R2, 0xffff, RZ, 0xc0, !PT ;  /* 0x0000ffff02007812 */ /* 0x000fe200078ec0ff */
[----:B------:R-:W-:Y:S01]  /*0110*/  BSSY.RECONVERGENT B0, `(.L_x_2) ;  /* 0x0000050000007945 */ /* 0x000fe20003800200 */
[----:B------:R-:W-:Y:S01]  /*0120*/  IMAD.MOV.U32 R5, RZ, RZ, 0x2 ;  /* 0x00000002ff057424 */ /* 0x000fe200078e00ff */
[----:B------:R-:W-:Y:S02]  /*0130*/  MOV R3, 0x1 ;  /* 0x0000000100037802 */ /* 0x000fe40000000f00 */
[----:B------:R-:W-:-:S05]  /*0140*/  SHF.R.U32.HI R0, RZ, 0x2, R0 ;  /* 0x00000002ff007819 */ /* 0x000fca0000011600 */
[----:B------:R-:W-:-:S05]  /*0150*/  IMAD.SHL.U32 R0, R0, 0x4, RZ ;  /* 0x0000000400007824 */ /* 0x000fca00078e00ff */
[----:B------:R-:W-:-:S04]  /*0160*/  LOP3.LUT R0, R0, 0xc, RZ, 0xe2, !PT ;  /* 0x0000000c00007812 */ /* 0x000fc800078ee2ff */
[----:B------:R-:W-:-:S04]  /*0170*/  IADD3 R0, PT, PT, -R0, RZ, RZ ;  /* 0x000000ff00007210 */ /* 0x000fc80007ffe1ff */
[----:B------:R-:W-:-:S13]  /*0180*/  ISETP.GE.AND P0, PT, R0, RZ, PT ;  /* 0x000000ff0000720c */ /* 0x000fda0003f06270 */
[----:B------:R-:W-:Y:S05]  /*0190*/  @P0 BRA `(.L_x_3) ;  /* 0x0000000000f40947 */ /* 0x000fea0003800000 */
[----:B------:R-:W-:Y:S01]  /*01a0*/  IMAD.MOV R8, RZ, RZ, -R0 ;  /* 0x000000ffff087224 */ /* 0x000fe200078e0a00 */
[----:B------:R-:W-:Y:S01]  /*01b0*/  BSSY.RECONVERGENT B2, `(.L_x_4) ;  /* 0x0000024000027945 */ /* 0x000fe20003800200 */
[----:B------:R-:W-:-:S03]  /*01c0*/  PLOP3.LUT P0, PT, PT, PT, PT, 0x80, 0x8 ;  /* 0x000000000008781c */ /* 0x000fc60003f0f070 */
[----:B------:R-:W-:-:S13]  /*01d0*/  ISETP.GT.AND P1, PT, R8, 0xc, PT ;  /* 0x0000000c0800780c */ /* 0x000fda0003f24270 */
[----:B------:R-:W-:Y:S05]  /*01e0*/  @!P1 BRA `(.L_x_5) ;  /* 0x0000000000809947 */ /* 0x000fea0003800000 */
[----:B------:R-:W-:-:S13]  /*01f0*/  PLOP3.LUT P0, PT, PT, PT, PT, 0x8, 0x80 ;  /* 0x000000000080781c */ /* 0x000fda0003f0e170 */
.L_x_6:
[C---:B------:R-:W-:Y:S01]  /*0200*/  IADD3 R8, PT, PT, R5.reuse, -0x1, RZ ;  /* 0xffffffff05087810 */ /* 0x040fe20007ffe0ff */
[----:B------:R-:W-:Y:S01]  /*0210*/  VIADD R0, R0, 0x10 ;  /* 0x0000001000007836 */ /* 0x000fe20000000000 */
[----:B------:R-:W-:-:S03]  /*0220*/  IADD3 R10, PT, PT, R5, 0x3, RZ ;  /* 0x00000003050a7810 */ /* 0x000fc60007ffe0ff */
[----:B------:R-:W-:Y:S01]  /*0230*/  IMAD R8, R8, R3, RZ ;  /* 0x0000000308087224 */ /* 0x000fe200078e02ff */
[----:B------:R-:W-:Y:S01]  /*0240*/  ISETP.GE.AND P1, PT, R0, -0xc, PT ;  /* 0xfffffff40000780c */ /* 0x000fe20003f26270 */
[----:B------:R-:W-:Y:S02]  /*0250*/  VIADD R3, R5, 0x2 ;  /* 0x0000000205037836 */ /* 0x000fe40000000000 */
[----:B------:R-:W-:-:S04]  /*0260*/  IMAD R8, R8, R5, RZ ;  /* 0x0000000508087224 */ /* 0x000fc800078e02ff */
[----:B------:R-:W-:-:S04]  /*0270*/  IMAD R8, R8, R5, R8 ;  /* 0x0000000508087224 */ /* 0x000fc800078e0208 */
[----:B------:R-:W-:Y:S02]  /*0280*/  IMAD R3, R3, R8, RZ ;  /* 0x0000000803037224 */ /* 0x000fe400078e02ff */
[----:B------:R-:W-:Y:S02]  /*0290*/  VIADD R8, R5, 0x4 ;  /* 0x0000000405087836 */ /* 0x000fe40000000000 */
[----:B------:R-:W-:Y:S02]  /*02a0*/  IMAD R3, R3, R10, RZ ;  /* 0x0000000a03037224 */ /* 0x000fe400078e02ff */
[C---:B------:R-:W-:Y:S02]  /*02b0*/  VIADD R10, R5.reuse, 0x7 ;  /* 0x00000007050a7836 */ /* 0x040fe40000000000 */
[----:B------:R-:W-:Y:S01]  /*02c0*/  IMAD R9, R8, R3, RZ ;  /* 0x0000000308097224 */ /* 0x000fe200078e02ff */
[----:B------:R-:W-:-:S03]  /*02d0*/  IADD3 R3, PT, PT, R5, 0x6, RZ ;  /* 0x0000000605037810 */ /* 0x000fc60007ffe0ff */
[----:B------:R-:W-:-:S04]  /*02e0*/  IMAD R8, R8, R9, R9 ;  /* 0x0000000908087224 */ /* 0x000fc800078e0209 */
[----:B------:R-:W-:Y:S01]  /*02f0*/  IMAD R3, R3, R8, RZ ;  /* 0x0000000803037224 */ /* 0x000fe200078e02ff */
[----:B------:R-:W-:-:S03]  /*0300*/  IADD3 R8, PT, PT, R5, 0x8, RZ ;  /* 0x0000000805087810 */ /* 0x000fc60007ffe0ff */
[----:B------:R-:W-:Y:S01]  /*0310*/  IMAD R3, R3, R10, RZ ;  /* 0x0000000a03037224 */ /* 0x000fe200078e02ff */
[----:B------:R-:W-:-:S03]  /*0320*/  IADD3 R10, PT, PT, R5, 0xb, RZ ;  /* 0x0000000b050a7810 */ /* 0x000fc60007ffe0ff */
[C---:B------:R-:W-:Y:S02]  /*0330*/  IMAD R9, R8.reuse, R3, RZ ;  /* 0x0000000308097224 */ /* 0x040fe400078e02ff */
[----:B------:R-:W-:Y:S02]  /*0340*/  VIADD R3, R5, 0xa ;  /* 0x0000000a05037836 */ /* 0x000fe40000000000 */
[----:B------:R-:W-:-:S04]  /*0350*/  IMAD R8, R8, R9, R9 ;  /* 0x0000000908087224 */ /* 0x000fc800078e0209 */
[----:B------:R-:W-:Y:S01]  /*0360*/  IMAD R3, R3, R8, RZ ;  /* 0x0000000803037224 */ /* 0x000fe200078e02ff */
[----:B------:R-:W-:-:S03]  /*0370*/  IADD3 R8, PT, PT, R5, 0xc, RZ ;  /* 0x0000000c05087810 */ /* 0x000fc60007ffe0ff */
[----:B------:R-:W-:-:S04]  /*0380*/  IMAD R3, R3, R10, RZ ;  /* 0x0000000a03037224 */ /* 0x000fc800078e02ff */
[C---:B------:R-:W-:Y:S01]  /*0390*/  IMAD R9, R8.reuse, R3, RZ ;  /* 0x0000000308097224 */ /* 0x040fe200078e02ff */
[C---:B------:R-:W-:Y:S02]  /*03a0*/  IADD3 R3, PT, PT, R5.reuse, 0xe, RZ ;  /* 0x0000000e05037810 */ /* 0x040fe40007ffe0ff */
[----:B------:R-:W-:Y:S01]  /*03b0*/  IADD3 R5, PT, PT, R5, 0x10, RZ ;  /* 0x0000001005057810 */ /* 0x000fe20007ffe0ff */
[----:B------:R-:W-:-:S04]  /*03c0*/  IMAD R8, R8, R9, R9 ;  /* 0x0000000908087224 */ /* 0x000fc800078e0209 */
[----:B------:R-:W-:Y:S01]  /*03d0*/  IMAD R3, R3, R8, RZ ;  /* 0x0000000803037224 */ /* 0x000fe200078e02ff */
[----:B------:R-:W-:Y:S06]  /*03e0*/  @!P1 BRA `(.L_x_6) ;  /* 0xfffffffc00849947 */ /* 0x000fec000383ffff */
.L_x_5:
[----:B------:R-:W-:Y:S05]  /*03f0*/  BSYNC.RECONVERGENT B2 ;  /* 0x0000000000027941 */ /* 0x000fea0003800200 */
.L_x_4:
[----:B------:R-:W-:Y:S01]  /*0400*/  IMAD.MOV R8, RZ, RZ, -R0 ;  /* 0x000000ffff087224 */ /* 0x000fe200078e0a00 */
[----:B------:R-:W-:Y:S04]  /*0410*/  BSSY.RECONVERGENT B2, `(.L_x_7) ;  /* 0x0000013000027945 */ /* 0x000fe80003800200 */
[----:B------:R-:W-:-:S13]  /*0420*/  ISETP.GT.AND P1, PT, R8, 0x4, PT ;  /* 0x000000040800780c */ /* 0x000fda0003f24270 */
[----:B------:R-:W-:Y:S05]  /*0430*/  @!P1 BRA `(.L_x_8) ;  /* 0x0000000000409947 */ /* 0x000fea0003800000 */
[C---:B------:R-:W-:Y:S01]  /*0440*/  IADD3 R8, PT, PT, R5.reuse, -0x1, RZ ;  /* 0xffffffff05087810 */ /* 0x040fe20007ffe0ff */
[----:B------:R-:W-:Y:S01]  /*0450*/  VIADD R10, R5, 0x3 ;  /* 0x00000003050a7836 */ /* 0x000fe20000000000 */
[----:B------:R-:W-:Y:S01]  /*0460*/  PLOP3.LUT P0, PT, PT, PT, PT, 0x8, 0x80 ;  /* 0x000000000080781c */ /* 0x000fe20003f0e170 */
[----:B------:R-:W-:Y:S02]  /*0470*/  VIADD R0, R0, 0x8 ;  /* 0x0000000800007836 */ /* 0x000fe40000000000 */
[----:B------:R-:W-:Y:S01]  /*0480*/  IMAD R8, R3, R8, RZ ;  /* 0x0000000803087224 */ /* 0x000fe200078e02ff */
[----:B------:R-:W-:-:S03]  /*0490*/  IADD3 R3, PT, PT, R5, 0x2, RZ ;  /* 0x0000000205037810 */ /* 0x000fc60007ffe0ff */
[----:B------:R-:W-:-:S04]  /*04a0*/  IMAD R8, R5, R8, RZ ;  /* 0x0000000805087224 */ /* 0x000fc800078e02ff */
        /* <DEDUP_REMOVED lines=8> */
[----:B------:R-:W-:-:S07]  /*0530*/  IMAD R3, R3, R8, RZ ;  /* 0x0000000803037224 */ /* 0x000fce00078e02ff */
.L_x_8:
[----:B------:R-:W-:Y:S05]  /*0540*/  BSYNC.RECONVERGENT B2 ;  /* 0x0000000000027941 */ /* 0x000fea0003800200 */
.L_x_7:
[----:B------:R-:W-:-:S13]  /*0550*/  ISETP.NE.OR P0, PT, R0, RZ, P0 ;  /* 0x000000ff0000720c */ /* 0x000fda0000705670 */
[----:B------:R-:W-:Y:S05]  /*0560*/  @!P0 BRA `(.L_x_9) ;  /* 0x0000000000288947 */ /* 0x000fea0003800000 */
.L_x_3:
[----:B------:R-:W-:Y:S01]  /*0570*/  VIADD R0, R0, 0x4 ;  /* 0x0000000400007836 */ /* 0x000fe20000000000 */
[----:B------:R-:W-:-:S04]  /*0580*/  IADD3 R8, PT, PT, R5, -0x1, RZ ;  /* 0xffffffff05087810 */ /* 0x000fc80007ffe0ff */
[----:B------:R-:W-:Y:S01]  /*0590*/  ISETP.NE.AND P0, PT, R0, RZ, PT ;  /* 0x000000ff0000720c */ /* 0x000fe20003f05270 */
[----:B------:R-:W-:Y:S01]  /*05a0*/  IMAD R8, R8, R3, RZ ;  /* 0x0000000308087224 */ /* 0x000fe200078e02ff */
[----:B------:R-:W-:-:S03]  /*05b0*/  IADD3 R3, PT, PT, R5, 0x2, RZ ;  /* 0x0000000205037810 */ /* 0x000fc60007ffe0ff */
[----:B------:R-:W-:-:S04]  /*05c0*/  IMAD R8, R8, R5, RZ ;  /* 0x0000000508087224 */ /* 0x000fc800078e02ff */
[----:B------:R-:W-:Y:S01]  /*05d0*/  IMAD R8, R8, R5, R8 ;  /* 0x0000000508087224 */ /* 0x000fe200078e0208 */
[----:B------:R-:W-:-:S03]  /*05e0*/  IADD3 R5, PT, PT, R5, 0x4, RZ ;  /* 0x0000000405057810 */ /* 0x000fc60007ffe0ff */
[----:B------:R-:W-:Y:S01]  /*05f0*/  IMAD R3, R3, R8, RZ ;  /* 0x0000000803037224 */ /* 0x000fe200078e02ff */
[----:B------:R-:W-:Y:S06]  /*0600*/  @P0 BRA `(.L_x_3) ;  /* 0xfffffffc00d80947 */ /* 0x000fec000383ffff */
.L_x_9:
[----:B------:R-:W-:Y:S05]  /*0610*/  BSYNC.RECONVERGENT B0 ;  /* 0x0000000000007941 */ /* 0x000fea0003800200 */
.L_x_2:
[----:B------:R-:W-:-:S07]  /*0620*/  VIADD R8, R5, 0xffffffff ;  /* 0xffffffff05087836 */ /* 0x000fce0000000000 */
.L_x_1:
[----:B------:R-:W-:Y:S05]  /*0630*/  BSYNC.RECONVERGENT B1 ;  /* 0x0000000000017941 */ /* 0x000fea0003800200 */
.L_x_0:
[----:B------:R-:W-:Y:S01]  /*0640*/  ISETP.NE.AND P0, PT, R4, RZ, PT ;  /* 0x000000ff0400720c */ /* 0x000fe20003f05270 */
[----:B------:R-:W-:Y:S01]  /*0650*/  BSSY.RECONVERGENT B0, `(.L_x_10) ;  /* 0x0000009000007945 */ /* 0x000fe20003800200 */
[----:B------:R-:W-:-:S11]  /*0660*/  MOV R0, 0x0 ;  /* 0x0000000000007802 */ /* 0x000fd60000000f00 */
[----:B------:R-:W-:Y:S05]  /*0670*/  @!P0 BRA `(.L_x_11) ;  /* 0x0000000000188947 */ /* 0x000fea0003800000 */
[----:B------:R-:W-:-:S07]  /*0680*/  IADD3 R4, PT, PT, -R4, RZ, RZ ;  /* 0x000000ff04047210 */ /* 0x000fce0007ffe1ff */
.L_x_12:
[----:B------:R-:W-:Y:S01]  /*0690*/  IADD3 R4, PT, PT, R4, 0x1, RZ ;  /* 0x0000000104047810 */ /* 0x000fe20007ffe0ff */
[----:B------:R-:W-:Y:S02]  /*06a0*/  IMAD R3, R3, R8, RZ ;  /* 0x0000000803037224 */ /* 0x000fe400078e02ff */
[----:B------:R-:W-:Y:S01]  /*06b0*/  VIADD R8, R8, 0x1 ;  /* 0x0000000108087836 */ /* 0x000fe20000000000 */
[----:B------:R-:W-:-:S13]  /*06c0*/  ISETP.NE.AND P0, PT, R4, RZ, PT ;  /* 0x000000ff0400720c */ /* 0x000fda0003f05270 */
[----:B------:R-:W-:Y:S05]  /*06d0*/  @P0 BRA `(.L_x_12) ;  /* 0xfffffffc00ec0947 */ /* 0x000fea000383ffff */
.L_x_11:
[----:B------:R-:W-:Y:S05]  /*06e0*/  BSYNC.RECONVERGENT B0 ;  /* 0x0000000000007941 */ /* 0x000fea0003800200 */
.L_x_10:
[----:B------:R0:W1:Y:S01]  /*06f0*/  LDC.64 R8, c[0x4][R0] ;  /* 0x0100000000087b82 */ /* 0x0000620000000a00 */
[----:B------:R0:W-:Y:S01]  /*0700*/  STL.64 [R1], R2 ;  /* 0x0000000201007387 */ /* 0x0001e20000100a00 */
[----:B------:R-:W2:Y:S02]  /*0710*/  LDCU.64 UR4, c[0x4][0x8] ;  /* 0x01000100ff0477ac */ /* 0x000ea40008000a00 */
[----:B--2---:R-:W-:Y:S02]  /*0720*/  MOV R4, UR4 ;  /* 0x0000000400047c02 */ /* 0x004fe40008000f00 */
[----:B0-----:R-:W-:-:S07]  /*0730*/  MOV R5, UR5 ;  /* 0x0000000500057c02 */ /* 0x001fce0008000f00 */
[----:B------:R-:W-:-:S07]  /*0740*/  LEPC R20, `(.L_x_13) ;  /* 0x000000001014794e */ /* 0x000fce0000000000 */
[----:B-1----:R-:W-:Y:S05]  /*0750*/  CALL.ABS.NOINC R8 ;  /* 0x0000000008007343 */ /* 0x002fea0003c00000 */
.L_x_13:
[----:B------:R-:W-:Y:S05]  /*0760*/  EXIT ;  /* 0x000000000000794d */ /* 0x000fea0003800000 */
.L_x_14:
[----:B------:R-:W-:-:S00]  /*0770*/  BRA `(.L_x_14) ;  /* 0xfffffffc00fc7947 */ /* 0x000fc0000383ffff */
[----:B------:R-:W-:-:S00]  /*0780*/  NOP ;  /* 0x0000000000007918 */ /* 0x000fc00000000000 */
[----:B------:R-:W-:-:S00]  /*0790*/  NOP ;  /* 0x0000000000007918 */ /* 0x000fc00000000000 */
[----:B------:R-:W-:-:S00]  /*07a0*/  NOP ;  /* 0x0000000000007918 */ /* 0x000fc00000000000 */
[----:B------:R-:W-:-:S00]  /*07b0*/  NOP ;  /* 0x0000000000007918 */ /* 0x000fc00000000000 */
[----:B------:R-:W-:-:S00]  /*07c0*/  NOP ;  /* 0x0000000000007918 */ /* 0x000fc00000000000 */
[----:B------:R-:W-:-:S00]  /*07d0*/  NOP ;  /* 0x0000000000007918 */ /* 0x000fc00000000000 */
[----:B------:R-:W-:-:S00]  /*07e0*/  NOP ;  /* 0x0000000000007918 */ /* 0x000fc00000000000 */
[----:B------:R-:W-:-:S00]  /*07f0*/  NOP ;  /* 0x0000000000007918 */ /* 0x000fc00000000000 */
.L_x_15:


//--------------------- .nv.global.init           --------------------------
	.section	.nv.global.init,"aw",@progbits
.nv.global.init:
	.type		$str,@object
	.size		$str,(.L_0 - $str)
$str:
        /*0000*/ 	.byte	0x25, 0x64, 0x21, 0x3d, 0x25, 0x64, 0x0a, 0x00
.L_0:


//--------------------- .nv.shared.reserved.0     --------------------------
	.section	.nv.shared.reserved.0,"aw",@nobits
	.weak		__nv_reservedSMEM_offset_0_alias
	.size		__nv_reservedSMEM_offset_0_alias, 0, 64
	.other		__nv_reservedSMEM_offset_0_alias,@"STO_CUDA_RESERVED_SHARED STV_DEFAULT"
__nv_reservedSMEM_offset_0_alias:
	.zero		0
	.zero		64


//--------------------- .nv.constant0._Z9factorialv --------------------------
	.section	.nv.constant0._Z9factorialv,"a",@progbits
	.sectionflags	@""
	.align	4
.nv.constant0._Z9factorialv:
	.zero		896


//--------------------- SYMBOLS --------------------------

	.type		.nv.reservedSmem.offset0,@object
	.size		.nv.reservedSmem.offset0,0x4
	.type		vprintf,@function
